//
// Generated by NVIDIA NVVM Compiler
//
// Compiler Build ID: CL-36424714
// Cuda compilation tools, release 13.0, V13.0.88
// Based on NVVM 20.0.0
//

.version 9.0
.target sm_100
.address_size 64

	// .globl	_Z22sgemm_naive_f32_kernelPfS_S_iii

.visible .entry _Z22sgemm_naive_f32_kernelPfS_S_iii(
	.param .u64 .ptr .align 1 _Z22sgemm_naive_f32_kernelPfS_S_iii_param_0,
	.param .u64 .ptr .align 1 _Z22sgemm_naive_f32_kernelPfS_S_iii_param_1,
	.param .u64 .ptr .align 1 _Z22sgemm_naive_f32_kernelPfS_S_iii_param_2,
	.param .u32 _Z22sgemm_naive_f32_kernelPfS_S_iii_param_3,
	.param .u32 _Z22sgemm_naive_f32_kernelPfS_S_iii_param_4,
	.param .u32 _Z22sgemm_naive_f32_kernelPfS_S_iii_param_5
)
{
	.reg .pred 	%p<13>;
	.reg .b32 	%r<43>;
	.reg .b32 	%f<68>;
	.reg .b64 	%rd<53>;

	ld.param.u64 	%rd7, [_Z22sgemm_naive_f32_kernelPfS_S_iii_param_0];
	ld.param.u64 	%rd8, [_Z22sgemm_naive_f32_kernelPfS_S_iii_param_1];
	ld.param.u64 	%rd6, [_Z22sgemm_naive_f32_kernelPfS_S_iii_param_2];
	ld.param.u32 	%r20, [_Z22sgemm_naive_f32_kernelPfS_S_iii_param_3];
	ld.param.u32 	%r18, [_Z22sgemm_naive_f32_kernelPfS_S_iii_param_4];
	ld.param.u32 	%r19, [_Z22sgemm_naive_f32_kernelPfS_S_iii_param_5];
	cvta.to.global.u64 	%rd1, %rd8;
	cvta.to.global.u64 	%rd2, %rd7;
	mov.u32 	%r22, %ctaid.x;
	mov.u32 	%r23, %ntid.x;
	mov.u32 	%r24, %tid.x;
	mad.lo.s32 	%r1, %r22, %r23, %r24;
	mov.u32 	%r25, %ctaid.y;
	mov.u32 	%r26, %ntid.y;
	mov.u32 	%r27, %tid.y;
	mad.lo.s32 	%r28, %r25, %r26, %r27;
	setp.ge.s32 	%p1, %r1, %r18;
	setp.ge.s32 	%p2, %r28, %r20;
	or.pred  	%p3, %p1, %p2;
	@%p3 bra 	$L__BB0_14;
	setp.lt.s32 	%p4, %r19, 1;
	mov.f32 	%f67, 0f00000000;
	@%p4 bra 	$L__BB0_13;
	mul.lo.s32 	%r3, %r19, %r28;
	and.b32  	%r4, %r19, 7;
	setp.lt.u32 	%p5, %r19, 8;
	mov.f32 	%f67, 0f00000000;
	mov.b32 	%r41, 0;
	@%p5 bra 	$L__BB0_5;
	and.b32  	%r41, %r19, 2147483640;
	neg.s32 	%r39, %r41;
	shl.b32 	%r7, %r18, 3;
	mul.wide.u32 	%rd9, %r3, 4;
	add.s64 	%rd10, %rd9, %rd2;
	add.s64 	%rd52, %rd10, 16;
	mov.f32 	%f67, 0f00000000;
	mul.wide.s32 	%rd13, %r18, 4;
	mov.u32 	%r38, %r1;
$L__BB0_4:
	.pragma "nounroll";
	ld.global.f32 	%f17, [%rd52+-16];
	mul.wide.s32 	%rd11, %r38, 4;
	add.s64 	%rd12, %rd1, %rd11;
	ld.global.f32 	%f18, [%rd12];
	fma.rn.f32 	%f19, %f17, %f18, %f67;
	ld.global.f32 	%f20, [%rd52+-12];
	add.s64 	%rd14, %rd12, %rd13;
	ld.global.f32 	%f21, [%rd14];
	fma.rn.f32 	%f22, %f20, %f21, %f19;
	ld.global.f32 	%f23, [%rd52+-8];
	add.s64 	%rd15, %rd14, %rd13;
	ld.global.f32 	%f24, [%rd15];
	fma.rn.f32 	%f25, %f23, %f24, %f22;
	ld.global.f32 	%f26, [%rd52+-4];
	add.s64 	%rd16, %rd15, %rd13;
	ld.global.f32 	%f27, [%rd16];
	fma.rn.f32 	%f28, %f26, %f27, %f25;
	ld.global.f32 	%f29, [%rd52];
	add.s64 	%rd17, %rd16, %rd13;
	ld.global.f32 	%f30, [%rd17];
	fma.rn.f32 	%f31, %f29, %f30, %f28;
	ld.global.f32 	%f32, [%rd52+4];
	add.s64 	%rd18, %rd17, %rd13;
	ld.global.f32 	%f33, [%rd18];
	fma.rn.f32 	%f34, %f32, %f33, %f31;
	ld.global.f32 	%f35, [%rd52+8];
	add.s64 	%rd19, %rd18, %rd13;
	ld.global.f32 	%f36, [%rd19];
	fma.rn.f32 	%f37, %f35, %f36, %f34;
	ld.global.f32 	%f38, [%rd52+12];
	add.s64 	%rd20, %rd19, %rd13;
	ld.global.f32 	%f39, [%rd20];
	fma.rn.f32 	%f67, %f38, %f39, %f37;
	add.s32 	%r39, %r39, 8;
	add.s32 	%r38, %r38, %r7;
	add.s64 	%rd52, %rd52, 32;
	setp.ne.s32 	%p6, %r39, 0;
	@%p6 bra 	$L__BB0_4;
$L__BB0_5:
	setp.eq.s32 	%p7, %r4, 0;
	@%p7 bra 	$L__BB0_13;
	and.b32  	%r13, %r19, 3;
	setp.lt.u32 	%p8, %r4, 4;
	@%p8 bra 	$L__BB0_8;
	add.s32 	%r30, %r41, %r3;
	mul.wide.u32 	%rd21, %r30, 4;
	add.s64 	%rd22, %rd2, %rd21;
	ld.global.f32 	%f41, [%rd22];
	mad.lo.s32 	%r31, %r41, %r18, %r1;
	mul.wide.s32 	%rd23, %r31, 4;
	add.s64 	%rd24, %rd1, %rd23;
	ld.global.f32 	%f42, [%rd24];
	fma.rn.f32 	%f43, %f41, %f42, %f67;
	cvt.u64.u32 	%rd25, %r3;
	cvt.u64.u32 	%rd26, %r41;
	add.s64 	%rd27, %rd26, %rd25;
	shl.b64 	%rd28, %rd27, 2;
	add.s64 	%rd29, %rd2, %rd28;
	ld.global.f32 	%f44, [%rd29+4];
	mul.wide.s32 	%rd30, %r18, 4;
	add.s64 	%rd31, %rd24, %rd30;
	ld.global.f32 	%f45, [%rd31];
	fma.rn.f32 	%f46, %f44, %f45, %f43;
	ld.global.f32 	%f47, [%rd29+8];
	add.s64 	%rd32, %rd31, %rd30;
	ld.global.f32 	%f48, [%rd32];
	fma.rn.f32 	%f49, %f47, %f48, %f46;
	ld.global.f32 	%f50, [%rd29+12];
	add.s64 	%rd33, %rd32, %rd30;
	ld.global.f32 	%f51, [%rd33];
	fma.rn.f32 	%f67, %f50, %f51, %f49;
	add.s32 	%r41, %r41, 4;
$L__BB0_8:
	setp.eq.s32 	%p9, %r13, 0;
	@%p9 bra 	$L__BB0_13;
	setp.eq.s32 	%p10, %r13, 1;
	@%p10 bra 	$L__BB0_11;
	add.s32 	%r32, %r41, %r3;
	mul.wide.u32 	%rd34, %r32, 4;
	add.s64 	%rd35, %rd2, %rd34;
	ld.global.f32 	%f53, [%rd35];
	mad.lo.s32 	%r33, %r41, %r18, %r1;
	mul.wide.s32 	%rd36, %r33, 4;
	add.s64 	%rd37, %rd1, %rd36;
	ld.global.f32 	%f54, [%rd37];
	fma.rn.f32 	%f55, %f53, %f54, %f67;
	cvt.u64.u32 	%rd38, %r3;
	cvt.u64.u32 	%rd39, %r41;
	add.s64 	%rd40, %rd39, %rd38;
	shl.b64 	%rd41, %rd40, 2;
	add.s64 	%rd42, %rd2, %rd41;
	ld.global.f32 	%f56, [%rd42+4];
	mul.wide.s32 	%rd43, %r18, 4;
	add.s64 	%rd44, %rd37, %rd43;
	ld.global.f32 	%f57, [%rd44];
	fma.rn.f32 	%f67, %f56, %f57, %f55;
	add.s32 	%r41, %r41, 2;
$L__BB0_11:
	and.b32  	%r34, %r19, 1;
	setp.eq.b32 	%p11, %r34, 1;
	not.pred 	%p12, %p11;
	@%p12 bra 	$L__BB0_13;
	add.s32 	%r35, %r41, %r3;
	mul.wide.u32 	%rd45, %r35, 4;
	add.s64 	%rd46, %rd2, %rd45;
	ld.global.f32 	%f58, [%rd46];
	mad.lo.s32 	%r36, %r41, %r18, %r1;
	mul.wide.s32 	%rd47, %r36, 4;
	add.s64 	%rd48, %rd1, %rd47;
	ld.global.f32 	%f59, [%rd48];
	fma.rn.f32 	%f67, %f58, %f59, %f67;
$L__BB0_13:
	mad.lo.s32 	%r37, %r18, %r28, %r1;
	cvta.to.global.u64 	%rd49, %rd6;
	mul.wide.s32 	%rd50, %r37, 4;
	add.s64 	%rd51, %rd49, %rd50;
	st.global.f32 	[%rd51], %f67;
$L__BB0_14:
	ret;

}


// ===== COMPILED SASS (sm_100) =====

	.target	sm_100

	.elftype	@"ET_EXEC"


//--------------------- .note.nv.tkinfo           --------------------------
	.section	.note.nv.tkinfo,"",@"SHT_NOTE"
	.sectionflags	@"SHF_NOTE_NV_TKINFO"
	.tkinfo
        /*0018*/ 	.word	0x00000002
        /*0030*/ 	.string	""
        /*0030*/ 	.string	"ptxas"
        /*0030*/ 	.string	"Cuda compilation tools, release 13.0, V13.0.88"
        /*0030*/ 	.string	"Build cuda_13.0.r13.0/compiler.36424714_0"
        /*0030*/ 	.string	"-arch sm_100 -m 64 "



//--------------------- .note.nv.cuinfo           --------------------------
	.section	.note.nv.cuinfo,"",@"SHT_NOTE"
	.sectionflags	@"SHF_NOTE_NV_CUINFO"
        /*0018*/ 	.short	0x0002
        /*001a*/ 	.short	0x0064
        /*001c*/ 	.short	0x0082
	.zero		2


//--------------------- .nv.info                  --------------------------
	.section	.nv.info,"",@"SHT_CUDA_INFO"
	.align	4


	//----- nvinfo : EIATTR_REGCOUNT
	.align		4
        /*0000*/ 	.byte	0x04, 0x2f
        /*0002*/ 	.short	(.L_1 - .L_0)
	.align		4
.L_0:
        /*0004*/ 	.word	index@(_Z22sgemm_naive_f32_kernelPfS_S_iii)
        /*0008*/ 	.word	0x00000020


	//----- nvinfo : EIATTR_FRAME_SIZE
	.align		4
.L_1:
        /*000c*/ 	.byte	0x04, 0x11
        /*000e*/ 	.short	(.L_3 - .L_2)
	.align		4
.L_2:
        /*0010*/ 	.word	index@(_Z22sgemm_naive_f32_kernelPfS_S_iii)
        /*0014*/ 	.word	0x00000000


	//----- nvinfo : EIATTR_MIN_STACK_SIZE
	.align		4
.L_3:
        /*0018*/ 	.byte	0x04, 0x12
        /*001a*/ 	.short	(.L_5 - .L_4)
	.align		4
.L_4:
        /*001c*/ 	.word	index@(_Z22sgemm_naive_f32_kernelPfS_S_iii)
        /*0020*/ 	.word	0x00000000
.L_5:


//--------------------- .nv.compat                --------------------------
	.section	.nv.compat,"",@"SHT_CUDA_COMPAT_INFO"
	.align	4
        /*0000*/ 	.byte	0x02, 0x09, 0x00, 0x00, 0x02, 0x02, 0x01, 0x00, 0x02, 0x05, 0x05, 0x00, 0x03, 0x07, 0x01, 0x01
        /*0010*/ 	.byte	0x02, 0x03, 0x00, 0x00, 0x02, 0x06, 0x01, 0x00, 0x04, 0x0b, 0x08, 0x00, 0x09, 0x00, 0x00, 0x00
        /*0020*/ 	.byte	0x00, 0x00, 0x00, 0x00


//--------------------- .nv.info._Z22sgemm_naive_f32_kernelPfS_S_iii --------------------------
	.section	.nv.info._Z22sgemm_naive_f32_kernelPfS_S_iii,"",@"SHT_CUDA_INFO"
	.sectionflags	@""
	.align	4


	//----- nvinfo : EIATTR_CUDA_API_VERSION
	.align		4
        /*0000*/ 	.byte	0x04, 0x37
        /*0002*/ 	.short	(.L_7 - .L_6)
.L_6:
        /*0004*/ 	.word	0x00000082


	//----- nvinfo : EIATTR_KPARAM_INFO
	.align		4
.L_7:
        /*0008*/ 	.byte	0x04, 0x17
        /*000a*/ 	.short	(.L_9 - .L_8)
.L_8:
        /*000c*/ 	.word	0x00000000
        /*0010*/ 	.short	0x0005
        /*0012*/ 	.short	0x0020
        /*0014*/ 	.byte	0x00, 0xf0, 0x11, 0x00


	//----- nvinfo : EIATTR_KPARAM_INFO
	.align		4
.L_9:
        /*0018*/ 	.byte	0x04, 0x17
        /*001a*/ 	.short	(.L_11 - .L_10)
.L_10:
        /*001c*/ 	.word	0x00000000
        /*0020*/ 	.short	0x0004
        /*0022*/ 	.short	0x001c
        /*0024*/ 	.byte	0x00, 0xf0, 0x11, 0x00


	//----- nvinfo : EIATTR_KPARAM_INFO
	.align		4
.L_11:
        /*0028*/ 	.byte	0x04, 0x17
        /*002a*/ 	.short	(.L_13 - .L_12)
.L_12:
        /*002c*/ 	.word	0x00000000
        /*0030*/ 	.short	0x0003
        /*0032*/ 	.short	0x0018
        /*0034*/ 	.byte	0x00, 0xf0, 0x11, 0x00


	//----- nvinfo : EIATTR_KPARAM_INFO
	.align		4
.L_13:
        /*0038*/ 	.byte	0x04, 0x17
        /*003a*/ 	.short	(.L_15 - .L_14)
.L_14:
        /*003c*/ 	.word	0x00000000
        /*0040*/ 	.short	0x0002
        /*0042*/ 	.short	0x0010
        /*0044*/ 	.byte	0x00, 0xf5, 0x21, 0x00


	//----- nvinfo : EIATTR_KPARAM_INFO
	.align		4
.L_15:
        /*0048*/ 	.byte	0x04, 0x17
        /*004a*/ 	.short	(.L_17 - .L_16)
.L_16:
        /*004c*/ 	.word	0x00000000
        /*0050*/ 	.short	0x0001
        /*0052*/ 	.short	0x0008
        /*0054*/ 	.byte	0x00, 0xf5, 0x21, 0x00


	//----- nvinfo : EIATTR_KPARAM_INFO
	.align		4
.L_17:
        /*0058*/ 	.byte	0x04, 0x17
        /*005a*/ 	.short	(.L_19 - .L_18)
.L_18:
        /*005c*/ 	.word	0x00000000
        /*0060*/ 	.short	0x0000
        /*0062*/ 	.short	0x0000
        /*0064*/ 	.byte	0x00, 0xf5, 0x21, 0x00


	//----- nvinfo : EIATTR_SPARSE_MMA_MASK
	.align		4
.L_19:
        /*0068*/ 	.byte	0x03, 0x50
        /*006a*/ 	.short	0x0000


	//----- nvinfo : EIATTR_MAXREG_COUNT
	.align		4
        /*006c*/ 	.byte	0x03, 0x1b
        /*006e*/ 	.short	0x00ff


	//----- nvinfo : EIATTR_MERCURY_ISA_VERSION
	.align		4
        /*0070*/ 	.byte	0x03, 0x5f
        /*0072*/ 	.short	0x0101


	//----- nvinfo : EIATTR_VRC_CTA_INIT_COUNT
	.align		4
        /*0074*/ 	.byte	0x02, 0x4a
	.zero		1
	.zero		1


	//----- nvinfo : EIATTR_EXIT_INSTR_OFFSETS
	.align		4
        /*0078*/ 	.byte	0x04, 0x1c
        /*007a*/ 	.short	(.L_21 - .L_20)


	//   ....[0]....
.L_20:
        /*007c*/ 	.word	0x000000c0


	//   ....[1]....
        /*0080*/ 	.word	0x000008e0


	//----- nvinfo : EIATTR_CBANK_PARAM_SIZE
	.align		4
.L_21:
        /*0084*/ 	.byte	0x03, 0x19
        /*0086*/ 	.short	0x0024


	//----- nvinfo : EIATTR_PARAM_CBANK
	.align		4
        /*0088*/ 	.byte	0x04, 0x0a
        /*008a*/ 	.short	(.L_23 - .L_22)
	.align		4
.L_22:
        /*008c*/ 	.word	index@(.nv.constant0._Z22sgemm_naive_f32_kernelPfS_S_iii)
        /*0090*/ 	.short	0x0380
        /*0092*/ 	.short	0x0024


	//----- nvinfo : EIATTR_SW_WAR
	.align		4
.L_23:
        /*0094*/ 	.byte	0x04, 0x36
        /*0096*/ 	.short	(.L_25 - .L_24)
.L_24:
        /*0098*/ 	.word	0x00000008
.L_25:


//--------------------- .nv.callgraph             --------------------------
	.section	.nv.callgraph,"",@"SHT_CUDA_CALLGRAPH"
	.align	4
	.sectionentsize	8
	.align		4
        /*0000*/ 	.word	0x00000000
	.align		4
        /*0004*/ 	.word	0xffffffff
	.align		4
        /*0008*/ 	.word	0x00000000
	.align		4
        /*000c*/ 	.word	0xfffffffe
	.align		4
        /*0010*/ 	.word	0x00000000
	.align		4
        /*0014*/ 	.word	0xfffffffd
	.align		4
        /*0018*/ 	.word	0x00000000
	.align		4
        /*001c*/ 	.word	0xfffffffc


//--------------------- .text._Z22sgemm_naive_f32_kernelPfS_S_iii --------------------------
	.section	.text._Z22sgemm_naive_f32_kernelPfS_S_iii,"ax",@progbits
	.align	128
        .global         _Z22sgemm_naive_f32_kernelPfS_S_iii
        .type           _Z22sgemm_naive_f32_kernelPfS_S_iii,@function
        .size           _Z22sgemm_naive_f32_kernelPfS_S_iii,(.L_x_5 - _Z22sgemm_naive_f32_kernelPfS_S_iii)
        .other          _Z22sgemm_naive_f32_kernelPfS_S_iii,@"STO_CUDA_ENTRY STV_DEFAULT"
_Z22sgemm_naive_f32_kernelPfS_S_iii:
.text._Z22sgemm_naive_f32_kernelPfS_S_iii:
[----:B------:R-:W-:Y:S01]  /*0000*/  LDC R1, c[0x0][0x37c] ;  /* 0x0000df00ff017b82 */ /* 0x000fe20000000800 */
[----:B------:R-:W0:Y:S07]  /*0010*/  S2R R7, SR_TID.Y ;  /* 0x0000000000077919 */ /* 0x000e2e0000002200 */
[----:B------:R-:W1:Y:S01]  /*0020*/  LDC R18, c[0x0][0x360] ;  /* 0x0000d800ff127b82 */ /* 0x000e620000000800 */
[----:B------:R-:W1:Y:S07]  /*0030*/  S2R R5, SR_TID.X ;  /* 0x0000000000057919 */ /* 0x000e6e0000002100 */
[----:B------:R-:W0:Y:S08]  /*0040*/  S2UR UR5, SR_CTAID.Y ;  /* 0x00000000000579c3 */ /* 0x000e300000002600 */
[----:B------:R-:W0:Y:S08]  /*0050*/  LDC R0, c[0x0][0x364] ;  /* 0x0000d900ff007b82 */ /* 0x000e300000000800 */
[----:B------:R-:W1:Y:S08]  /*0060*/  S2UR UR4, SR_CTAID.X ;  /* 0x00000000000479c3 */ /* 0x000e700000002500 */
[----:B------:R-:W2:Y:S01]  /*0070*/  LDC.64 R2, c[0x0][0x398] ;  /* 0x0000e600ff027b82 */ /* 0x000ea20000000a00 */
[----:B0-----:R-:W-:-:S02]  /*0080*/  IMAD R0, R0, UR5, R7 ;  /* 0x0000000500007c24 */ /* 0x001fc4000f8e0207 */
[----:B-1----:R-:W-:-:S03]  /*0090*/  IMAD R18, R18, UR4, R5 ;  /* 0x0000000412127c24 */ /* 0x002fc6000f8e0205 */
[----:B--2---:R-:W-:-:S04]  /*00a0*/  ISETP.GE.AND P0, PT, R0, R2, PT ;  /* 0x000000020000720c */ /* 0x004fc80003f06270 */
[----:B------:R-:W-:-:S13]  /*00b0*/  ISETP.GE.OR P0, PT, R18, R3, P0 ;  /* 0x000000031200720c */ /* 0x000fda0000706670 */
[----:B------:R-:W-:Y:S05]  /*00c0*/  @P0 EXIT ;  /* 0x000000000000094d */ /* 0x000fea0003800000 */
[----:B------:R-:W0:Y:S01]  /*00d0*/  LDC R19, c[0x0][0x3a0] ;  /* 0x0000e800ff137b82 */ /* 0x000e220000000800 */
[----:B------:R-:W1:Y:S01]  /*00e0*/  LDCU.64 UR4, c[0x0][0x358] ;  /* 0x00006b00ff0477ac */ /* 0x000e620008000a00 */
[----:B------:R-:W-:Y:S01]  /*00f0*/  HFMA2 R24, -RZ, RZ, 0, 0 ;  /* 0x00000000ff187431 */ /* 0x000fe200000001ff */
[----:B0-----:R-:W-:-:S13]  /*0100*/  ISETP.GE.AND P0, PT, R19, 0x1, PT ;  /* 0x000000011300780c */ /* 0x001fda0003f06270 */
[----:B-1----:R-:W-:Y:S05]  /*0110*/  @!P0 BRA `(.L_x_0) ;  /* 0x0000000400e08947 */ /* 0x002fea0003800000 */
[C---:B------:R-:W-:Y:S01]  /*0120*/  ISETP.GE.U32.AND P1, PT, R19.reuse, 0x8, PT ;  /* 0x000000081300780c */ /* 0x040fe20003f26070 */
[----:B------:R-:W-:Y:S01]  /*0130*/  IMAD R20, R0, R19, RZ ;  /* 0x0000001300147224 */ /* 0x000fe200078e02ff */
[----:B------:R-:W-:Y:S02]  /*0140*/  LOP3.LUT R27, R19, 0x7, RZ, 0xc0, !PT ;  /* 0x00000007131b7812 */ /* 0x000fe400078ec0ff */
[----:B------:R-:W-:Y:S02]  /*0150*/  MOV R24, RZ ;  /* 0x000000ff00187202 */ /* 0x000fe40000000f00 */
[----:B------:R-:W-:Y:S02]  /*0160*/  ISETP.NE.AND P0, PT, R27, RZ, PT ;  /* 0x000000ff1b00720c */ /* 0x000fe40003f05270 */
[----:B------:R-:W-:-:S05]  /*0170*/  MOV R21, RZ ;  /* 0x000000ff00157202 */ /* 0x000fca0000000f00 */
[----:B------:R-:W-:Y:S06]  /*0180*/  @!P1 BRA `(.L_x_1) ;  /* 0x0000000000c49947 */ /* 0x000fec0003800000 */
[----:B------:R-:W0:Y:S01]  /*0190*/  LDC.64 R4, c[0x0][0x380] ;  /* 0x0000e000ff047b82 */ /* 0x000e220000000a00 */
[----:B------:R-:W-:Y:S02]  /*01a0*/  LOP3.LUT R21, R19, 0x7ffffff8, RZ, 0xc0, !PT ;  /* 0x7ffffff813157812 */ /* 0x000fe400078ec0ff */
[----:B------:R-:W-:Y:S02]  /*01b0*/  MOV R24, RZ ;  /* 0x000000ff00187202 */ /* 0x000fe40000000f00 */
[----:B------:R-:W-:Y:S02]  /*01c0*/  MOV R2, R18 ;  /* 0x0000001200027202 */ /* 0x000fe40000000f00 */
[----:B------:R-:W-:Y:S01]  /*01d0*/  IADD3 R22, PT, PT, -R21, RZ, RZ ;  /* 0x000000ff15167210 */ /* 0x000fe20007ffe1ff */
[----:B0-----:R-:W-:-:S03]  /*01e0*/  IMAD.WIDE.U32 R4, R20, 0x4, R4 ;  /* 0x0000000414047825 */ /* 0x001fc600078e0004 */
[----:B------:R-:W-:-:S04]  /*01f0*/  IADD3 R6, P1, PT, R4, 0x10, RZ ;  /* 0x0000001004067810 */ /* 0x000fc80007f3e0ff */
[----:B------:R-:W-:-:S09]  /*0200*/  IADD3.X R7, PT, PT, RZ, R5, RZ, P1, !PT ;  /* 0x00000005ff077210 */ /* 0x000fd20000ffe4ff */
.L_x_2:
[----:B------:R-:W0:Y:S01]  /*0210*/  LDC.64 R16, c[0x0][0x388] ;  /* 0x0000e200ff107b82 */ /* 0x000e220000000a00 */
[----:B------:R-:W-:Y:S02]  /*0220*/  MOV R4, R6 ;  /* 0x0000000600047202 */ /* 0x000fe40000000f00 */
[----:B------:R-:W-:-:S05]  /*0230*/  MOV R5, R7 ;  /* 0x0000000700057202 */ /* 0x000fca0000000f00 */
[----:B------:R-:W2:Y:S04]  /*0240*/  LDG.E R25, desc[UR4][R4.64+-0x10] ;  /* 0xfffff00404197981 */ /* 0x000ea8000c1e1900 */
[----:B------:R-:W3:Y:S04]  /*0250*/  LDG.E R23, desc[UR4][R4.64+-0xc] ;  /* 0xfffff40404177981 */ /* 0x000ee8000c1e1900 */
[----:B------:R-:W4:Y:S04]  /*0260*/  LDG.E R29, desc[UR4][R4.64+-0x8] ;  /* 0xfffff804041d7981 */ /* 0x000f28000c1e1900 */
[----:B------:R-:W5:Y:S01]  /*0270*/  LDG.E R28, desc[UR4][R4.64+-0x4] ;  /* 0xfffffc04041c7981 */ /* 0x000f62000c1e1900 */
[----:B0-----:R-:W-:-:S05]  /*0280*/  IMAD.WIDE R16, R2, 0x4, R16 ;  /* 0x0000000402107825 */ /* 0x001fca00078e0210 */
[----:B------:R0:W2:Y:S01]  /*0290*/  LDG.E R26, desc[UR4][R16.64] ;  /* 0x00000004101a7981 */ /* 0x0000a2000c1e1900 */
[----:B------:R-:W-:-:S04]  /*02a0*/  IMAD.WIDE R14, R3, 0x4, R16 ;  /* 0x00000004030e7825 */ /* 0x000fc800078e0210 */
[C---:B------:R-:W-:Y:S02]  /*02b0*/  IMAD.WIDE R6, R3.reuse, 0x4, R14 ;  /* 0x0000000403067825 */ /* 0x040fe400078e020e */
[----:B------:R-:W3:Y:S02]  /*02c0*/  LDG.E R14, desc[UR4][R14.64] ;  /* 0x000000040e0e7981 */ /* 0x000ee4000c1e1900 */
[C---:B------:R-:W-:Y:S02]  /*02d0*/  IMAD.WIDE R10, R3.reuse, 0x4, R6 ;  /* 0x00000004030a7825 */ /* 0x040fe400078e0206 */
[----:B------:R-:W4:Y:S02]  /*02e0*/  LDG.E R6, desc[UR4][R6.64] ;  /* 0x0000000406067981 */ /* 0x000f24000c1e1900 */
[C---:B------:R-:W-:Y:S02]  /*02f0*/  IMAD.WIDE R8, R3.reuse, 0x4, R10 ;  /* 0x0000000403087825 */ /* 0x040fe400078e020a */
[----:B------:R-:W5:Y:S02]  /*0300*/  LDG.E R10, desc[UR4][R10.64] ;  /* 0x000000040a0a7981 */ /* 0x000f64000c1e1900 */
[----:B------:R-:W-:-:S02]  /*0310*/  IMAD.WIDE R12, R3, 0x4, R8 ;  /* 0x00000004030c7825 */ /* 0x000fc400078e0208 */
[----:B------:R-:W5:Y:S04]  /*0320*/  LDG.E R7, desc[UR4][R4.64] ;  /* 0x0000000404077981 */ /* 0x000f68000c1e1900 */
[----:B------:R-:W5:Y:S01]  /*0330*/  LDG.E R8, desc[UR4][R8.64] ;  /* 0x0000000408087981 */ /* 0x000f62000c1e1900 */
[----:B0-----:R-:W-:-:S03]  /*0340*/  IMAD.WIDE R16, R3, 0x4, R12 ;  /* 0x0000000403107825 */ /* 0x001fc600078e020c */
[----:B------:R-:W5:Y:S04]  /*0350*/  LDG.E R12, desc[UR4][R12.64] ;  /* 0x000000040c0c7981 */ /* 0x000f68000c1e1900 */
[----:B------:R-:W5:Y:S04]  /*0360*/  LDG.E R15, desc[UR4][R16.64] ;  /* 0x00000004100f7981 */ /* 0x000f68000c1e1900 */
[----:B------:R-:W5:Y:S04]  /*0370*/  LDG.E R9, desc[UR4][R4.64+0x4] ;  /* 0x0000040404097981 */ /* 0x000f68000c1e1900 */
[----:B------:R-:W5:Y:S01]  /*0380*/  LDG.E R11, desc[UR4][R4.64+0xc] ;  /* 0x00000c04040b7981 */ /* 0x000f62000c1e1900 */
[----:B--2---:R-:W-:Y:S01]  /*0390*/  FFMA R26, R25, R26, R24 ;  /* 0x0000001a191a7223 */ /* 0x004fe20000000018 */
[----:B------:R-:W-:-:S02]  /*03a0*/  IMAD.WIDE R24, R3, 0x4, R16 ;  /* 0x0000000403187825 */ /* 0x000fc400078e0210 */
[----:B------:R-:W2:Y:S04]  /*03b0*/  LDG.E R16, desc[UR4][R4.64+0x8] ;  /* 0x0000080404107981 */ /* 0x000ea8000c1e1900 */
[----:B------:R-:W2:Y:S01]  /*03c0*/  LDG.E R24, desc[UR4][R24.64] ;  /* 0x0000000418187981 */ /* 0x000ea2000c1e1900 */
[----:B---3--:R-:W-:Y:S01]  /*03d0*/  FFMA R14, R23, R14, R26 ;  /* 0x0000000e170e7223 */ /* 0x008fe2000000001a */
[----:B------:R-:W-:-:S03]  /*03e0*/  IADD3 R22, PT, PT, R22, 0x8, RZ ;  /* 0x0000000816167810 */ /* 0x000fc60007ffe0ff */
[----:B----4-:R-:W-:Y:S01]  /*03f0*/  FFMA R29, R29, R6, R14 ;  /* 0x000000061d1d7223 */ /* 0x010fe2000000000e */
[----:B------:R-:W-:-:S03]  /*0400*/  ISETP.NE.AND P1, PT, R22, RZ, PT ;  /* 0x000000ff1600720c */ /* 0x000fc60003f25270 */
[----:B-----5:R-:W-:Y:S01]  /*0410*/  FFMA R10, R28, R10, R29 ;  /* 0x0000000a1c0a7223 */ /* 0x020fe2000000001d */
[----:B------:R-:W-:-:S03]  /*0420*/  IADD3 R6, P2, PT, R4, 0x20, RZ ;  /* 0x0000002004067810 */ /* 0x000fc60007f5e0ff */
[----:B------:R-:W-:Y:S01]  /*0430*/  FFMA R8, R7, R8, R10 ;  /* 0x0000000807087223 */ /* 0x000fe2000000000a */
[----:B------:R-:W-:Y:S02]  /*0440*/  IADD3.X R7, PT, PT, RZ, R5, RZ, P2, !PT ;  /* 0x00000005ff077210 */ /* 0x000fe400017fe4ff */
[----:B------:R-:W-:Y:S01]  /*0450*/  LEA R2, R3, R2, 0x3 ;  /* 0x0000000203027211 */ /* 0x000fe200078e18ff */
[----:B------:R-:W-:-:S04]  /*0460*/  FFMA R9, R9, R12, R8 ;  /* 0x0000000c09097223 */ /* 0x000fc80000000008 */
[----:B--2---:R-:W-:-:S04]  /*0470*/  FFMA R16, R16, R15, R9 ;  /* 0x0000000f10107223 */ /* 0x004fc80000000009 */
[----:B------:R-:W-:Y:S01]  /*0480*/  FFMA R24, R11, R24, R16 ;  /* 0x000000180b187223 */ /* 0x000fe20000000010 */
[----:B------:R-:W-:Y:S06]  /*0490*/  @P1 BRA `(.L_x_2) ;  /* 0xfffffffc005c1947 */ /* 0x000fec000383ffff */
.L_x_1:
[----:B------:R-:W-:Y:S05]  /*04a0*/  @!P0 BRA `(.L_x_0) ;  /* 0x0000000000fc8947 */ /* 0x000fea0003800000 */
[----:B------:R-:W-:Y:S02]  /*04b0*/  ISETP.GE.U32.AND P1, PT, R27, 0x4, PT ;  /* 0x000000041b00780c */ /* 0x000fe40003f26070 */
[----:B------:R-:W-:-:S04]  /*04c0*/  LOP3.LUT R2, R19, 0x3, RZ, 0xc0, !PT ;  /* 0x0000000313027812 */ /* 0x000fc800078ec0ff */
[----:B------:R-:W-:-:S07]  /*04d0*/  ISETP.NE.AND P0, PT, R2, RZ, PT ;  /* 0x000000ff0200720c */ /* 0x000fce0003f05270 */
[----:B------:R-:W-:Y:S06]  /*04e0*/  @!P1 BRA `(.L_x_3) ;  /* 0x00000000006c9947 */ /* 0x000fec0003800000 */
[----:B------:R-:W0:Y:S01]  /*04f0*/  LDC.64 R6, c[0x0][0x388] ;  /* 0x0000e200ff067b82 */ /* 0x000e220000000a00 */
[----:B------:R-:W1:Y:S01]  /*0500*/  LDCU.64 UR6, c[0x0][0x380] ;  /* 0x00007000ff0677ac */ /* 0x000e620008000a00 */
[----:B------:R-:W-:Y:S01]  /*0510*/  IMAD R9, R21, R3, R18 ;  /* 0x0000000315097224 */ /* 0x000fe200078e0212 */
[CC--:B------:R-:W-:Y:S02]  /*0520*/  IADD3 R5, PT, PT, R20.reuse, R21.reuse, RZ ;  /* 0x0000001514057210 */ /* 0x0c0fe40007ffe0ff */
[----:B------:R-:W-:-:S03]  /*0530*/  IADD3 R10, P1, PT, R20, R21, RZ ;  /* 0x00000015140a7210 */ /* 0x000fc60007f3e0ff */
[----:B------:R-:W2:Y:S01]  /*0540*/  LDC.64 R14, c[0x0][0x380] ;  /* 0x0000e000ff0e7b82 */ /* 0x000ea20000000a00 */
[----:B0-----:R-:W-:-:S04]  /*0550*/  IMAD.WIDE R6, R9, 0x4, R6 ;  /* 0x0000000409067825 */ /* 0x001fc800078e0206 */
[----:B------:R-:W-:Y:S02]  /*0560*/  IMAD.WIDE R8, R3, 0x4, R6 ;  /* 0x0000000403087825 */ /* 0x000fe400078e0206 */
[----:B------:R-:W3:Y:S02]  /*0570*/  LDG.E R6, desc[UR4][R6.64] ;  /* 0x0000000406067981 */ /* 0x000ee4000c1e1900 */
[----:B--2---:R-:W-:Y:S01]  /*0580*/  IMAD.WIDE.U32 R14, R5, 0x4, R14 ;  /* 0x00000004050e7825 */ /* 0x004fe200078e000e */
[----:B------:R-:W-:Y:S02]  /*0590*/  IADD3.X R5, PT, PT, RZ, RZ, RZ, P1, !PT ;  /* 0x000000ffff057210 */ /* 0x000fe40000ffe4ff */
[----:B-1----:R-:W-:-:S03]  /*05a0*/  LEA R4, P1, R10, UR6, 0x2 ;  /* 0x000000060a047c11 */ /* 0x002fc6000f8210ff */
[----:B------:R-:W3:Y:S01]  /*05b0*/  LDG.E R15, desc[UR4][R14.64] ;  /* 0x000000040e0f7981 */ /* 0x000ee2000c1e1900 */
[----:B------:R-:W-:Y:S01]  /*05c0*/  LEA.HI.X R5, R10, UR7, R5, 0x2, P1 ;  /* 0x000000070a057c11 */ /* 0x000fe200088f1405 */
[C---:B------:R-:W-:Y:S02]  /*05d0*/  IMAD.WIDE R10, R3.reuse, 0x4, R8 ;  /* 0x00000004030a7825 */ /* 0x040fe400078e0208 */
[----:B------:R-:W2:Y:S04]  /*05e0*/  LDG.E R8, desc[UR4][R8.64] ;  /* 0x0000000408087981 */ /* 0x000ea8000c1e1900 */
[----:B------:R-:W2:Y:S01]  /*05f0*/  LDG.E R17, desc[UR4][R4.64+0x4] ;  /* 0x0000040404117981 */ /* 0x000ea2000c1e1900 */
[----:B------:R-:W-:-:S03]  /*0600*/  IMAD.WIDE R12, R3, 0x4, R10 ;  /* 0x00000004030c7825 */ /* 0x000fc600078e020a */
[----:B------:R-:W4:Y:S04]  /*0610*/  LDG.E R22, desc[UR4][R10.64] ;  /* 0x000000040a167981 */ /* 0x000f28000c1e1900 */
[----:B------:R-:W4:Y:S04]  /*0620*/  LDG.E R16, desc[UR4][R4.64+0x8] ;  /* 0x0000080404107981 */ /* 0x000f28000c1e1900 */
[----:B------:R-:W5:Y:S04]  /*0630*/  LDG.E R23, desc[UR4][R4.64+0xc] ;  /* 0x00000c0404177981 */ /* 0x000f68000c1e1900 */
[----:B------:R-:W5:Y:S01]  /*0640*/  LDG.E R12, desc[UR4][R12.64] ;  /* 0x000000040c0c7981 */ /* 0x000f62000c1e1900 */
[----:B------:R-:W-:Y:S01]  /*0650*/  IADD3 R21, PT, PT, R21, 0x4, RZ ;  /* 0x0000000415157810 */ /* 0x000fe20007ffe0ff */
[----:B---3--:R-:W-:-:S04]  /*0660*/  FFMA R24, R15, R6, R24 ;  /* 0x000000060f187223 */ /* 0x008fc80000000018 */
[----:B--2---:R-:W-:-:S04]  /*0670*/  FFMA R17, R17, R8, R24 ;  /* 0x0000000811117223 */ /* 0x004fc80000000018 */
[----:B----4-:R-:W-:-:S04]  /*0680*/  FFMA R16, R16, R22, R17 ;  /* 0x0000001610107223 */ /* 0x010fc80000000011 */
[----:B-----5:R-:W-:-:S07]  /*0690*/  FFMA R24, R23, R12, R16 ;  /* 0x0000000c17187223 */ /* 0x020fce0000000010 */
.L_x_3:
[----:B------:R-:W-:Y:S05]  /*06a0*/  @!P0 BRA `(.L_x_0) ;  /* 0x00000000007c8947 */ /* 0x000fea0003800000 */
[----:B------:R-:W-:Y:S01]  /*06b0*/  ISETP.NE.AND P1, PT, R2, 0x1, PT ;  /* 0x000000010200780c */ /* 0x000fe20003f25270 */
[----:B------:R-:W0:Y:S01]  /*06c0*/  LDC.64 R12, c[0x0][0x380] ;  /* 0x0000e000ff0c7b82 */ /* 0x000e220000000a00 */
[----:B------:R-:W-:-:S04]  /*06d0*/  LOP3.LUT R19, R19, 0x1, RZ, 0xc0, !PT ;  /* 0x0000000113137812 */ /* 0x000fc800078ec0ff */
[----:B------:R-:W-:-:S03]  /*06e0*/  ISETP.NE.U32.AND P0, PT, R19, 0x1, PT ;  /* 0x000000011300780c */ /* 0x000fc60003f05070 */
[----:B------:R-:W1:Y:S04]  /*06f0*/  LDC.64 R10, c[0x0][0x388] ;  /* 0x0000e200ff0a7b82 */ /* 0x000e680000000a00 */
[CC--:B------:R-:W-:Y:S02]  /*0700*/  @P1 IADD3 R15, PT, PT, R20.reuse, R21.reuse, RZ ;  /* 0x00000015140f1210 */ /* 0x0c0fe40007ffe0ff */
[----:B------:R-:W-:Y:S02]  /*0710*/  @P1 IADD3 R2, P2, PT, R20, R21, RZ ;  /* 0x0000001514021210 */ /* 0x000fe40007f5e0ff */
[----:B------:R-:W2:Y:S02]  /*0720*/  @P1 LDC.64 R4, c[0x0][0x380] ;  /* 0x0000e000ff041b82 */ /* 0x000ea40000000a00 */
[----:B------:R-:W-:-:S06]  /*0730*/  @P1 IADD3.X R14, PT, PT, RZ, RZ, RZ, P2, !PT ;  /* 0x000000ffff0e1210 */ /* 0x000fcc00017fe4ff */
[----:B------:R-:W3:Y:S01]  /*0740*/  LDC.64 R6, c[0x0][0x380] ;  /* 0x0000e000ff067b82 */ /* 0x000ee20000000a00 */
[----:B0-----:R-:W-:-:S04]  /*0750*/  @P1 IMAD.WIDE.U32 R12, R15, 0x4, R12 ;  /* 0x000000040f0c1825 */ /* 0x001fc800078e000c */
[C---:B------:R-:W-:Y:S01]  /*0760*/  @P1 IMAD R15, R21.reuse, R3, R18 ;  /* 0x00000003150f1224 */ /* 0x040fe200078e0212 */
[----:B------:R-:W-:Y:S01]  /*0770*/  @P1 IADD3 R21, PT, PT, R21, 0x2, RZ ;  /* 0x0000000215151810 */ /* 0x000fe20007ffe0ff */
[----:B------:R-:W4:Y:S01]  /*0780*/  @P1 LDG.E R13, desc[UR4][R12.64] ;  /* 0x000000040c0d1981 */ /* 0x000f22000c1e1900 */
[----:B------:R-:W0:Y:S01]  /*0790*/  LDC.64 R8, c[0x0][0x388] ;  /* 0x0000e200ff087b82 */ /* 0x000e220000000a00 */
[----:B-1----:R-:W-:Y:S01]  /*07a0*/  @P1 IMAD.WIDE R10, R15, 0x4, R10 ;  /* 0x000000040f0a1825 */ /* 0x002fe200078e020a */
[----:B------:R-:W-:Y:S02]  /*07b0*/  @!P0 IADD3 R17, PT, PT, R20, R21, RZ ;  /* 0x0000001514118210 */ /* 0x000fe40007ffe0ff */
[----:B--2---:R-:W-:Y:S01]  /*07c0*/  @P1 LEA R4, P2, R2, R4, 0x2 ;  /* 0x0000000402041211 */ /* 0x004fe200078410ff */
[----:B------:R-:W-:-:S03]  /*07d0*/  @!P0 IMAD R21, R21, R3, R18 ;  /* 0x0000000315158224 */ /* 0x000fc600078e0212 */
[----:B------:R-:W-:Y:S01]  /*07e0*/  @P1 LEA.HI.X R5, R2, R5, R14, 0x2, P2 ;  /* 0x0000000502051211 */ /* 0x000fe200010f140e */
[----:B------:R-:W-:Y:S01]  /*07f0*/  @P1 IMAD.WIDE R14, R3, 0x4, R10 ;  /* 0x00000004030e1825 */ /* 0x000fe200078e020a */
[----:B------:R-:W4:Y:S03]  /*0800*/  @P1 LDG.E R2, desc[UR4][R10.64] ;  /* 0x000000040a021981 */ /* 0x000f26000c1e1900 */
[----:B---3--:R-:W-:Y:S01]  /*0810*/  @!P0 IMAD.WIDE.U32 R6, R17, 0x4, R6 ;  /* 0x0000000411068825 */ /* 0x008fe200078e0006 */
[----:B------:R-:W2:Y:S04]  /*0820*/  @P1 LDG.E R5, desc[UR4][R4.64+0x4] ;  /* 0x0000040404051981 */ /* 0x000ea8000c1e1900 */
[----:B------:R-:W2:Y:S01]  /*0830*/  @P1 LDG.E R14, desc[UR4][R14.64] ;  /* 0x000000040e0e1981 */ /* 0x000ea2000c1e1900 */
[----:B0-----:R-:W-:-:S03]  /*0840*/  @!P0 IMAD.WIDE R8, R21, 0x4, R8 ;  /* 0x0000000415088825 */ /* 0x001fc600078e0208 */
[----:B------:R-:W3:Y:S04]  /*0850*/  @!P0 LDG.E R7, desc[UR4][R6.64] ;  /* 0x0000000406078981 */ /* 0x000ee8000c1e1900 */
[----:B------:R-:W3:Y:S01]  /*0860*/  @!P0 LDG.E R8, desc[UR4][R8.64] ;  /* 0x0000000408088981 */ /* 0x000ee2000c1e1900 */
[----:B----4-:R-:W-:-:S04]  /*0870*/  @P1 FFMA R2, R13, R2, R24 ;  /* 0x000000020d021223 */ /* 0x010fc80000000018 */
[----:B--2---:R-:W-:-:S04]  /*0880*/  @P1 FFMA R24, R5, R14, R2 ;  /* 0x0000000e05181223 */ /* 0x004fc80000000002 */
[----:B---3--:R-:W-:-:S07]  /*0890*/  @!P0 FFMA R24, R7, R8, R24 ;  /* 0x0000000807188223 */ /* 0x008fce0000000018 */
.L_x_0:
[----:B------:R-:W0:Y:S01]  /*08a0*/  LDC.64 R4, c[0x0][0x390] ;  /* 0x0000e400ff047b82 */ /* 0x000e220000000a00 */
[----:B------:R-:W-:-:S04]  /*08b0*/  IMAD R3, R0, R3, R18 ;  /* 0x0000000300037224 */ /* 0x000fc800078e0212 */
[----:B0-----:R-:W-:-:S05]  /*08c0*/  IMAD.WIDE R2, R3, 0x4, R4 ;  /* 0x0000000403027825 */ /* 0x001fca00078e0204 */
[----:B------:R-:W-:Y:S01]  /*08d0*/  STG.E desc[UR4][R2.64], R24 ;  /* 0x0000001802007986 */ /* 0x000fe2000c101904 */
[----:B------:R-:W-:Y:S05]  /*08e0*/  EXIT ;  /* 0x000000000000794d */ /* 0x000fea0003800000 */
.L_x_4:
[----:B------:R-:W-:-:S00]  /*08f0*/  BRA `(.L_x_4) ;  /* 0xfffffffc00fc7947 */ /* 0x000fc0000383ffff */
[----:B------:R-:W-:-:S00]  /*0900*/  NOP ;  /* 0x0000000000007918 */ /* 0x000fc00000000000 */
[----:B------:R-:W-:-:S00]  /*0910*/  NOP ;  /* 0x0000000000007918 */ /* 0x000fc00000000000 */
[----:B------:R-:W-:-:S00]  /*0920*/  NOP ;  /* 0x0000000000007918 */ /* 0x000fc00000000000 */
[----:B------:R-:W-:-:S00]  /*0930*/  NOP ;  /* 0x0000000000007918 */ /* 0x000fc00000000000 */
[----:B------:R-:W-:-:S00]  /*0940*/  NOP ;  /* 0x0000000000007918 */ /* 0x000fc00000000000 */
[----:B------:R-:W-:-:S00]  /*0950*/  NOP ;  /* 0x0000000000007918 */ /* 0x000fc00000000000 */
[----:B------:R-:W-:-:S00]  /*0960*/  NOP ;  /* 0x0000000000007918 */ /* 0x000fc00000000000 */
[----:B------:R-:W-:-:S00]  /*0970*/  NOP ;  /* 0x0000000000007918 */ /* 0x000fc00000000000 */
.L_x_5:


//--------------------- .nv.shared.reserved.0     --------------------------
	.section	.nv.shared.reserved.0,"aw",@nobits
	.weak		__nv_reservedSMEM_offset_0_alias
	.size		__nv_reservedSMEM_offset_0_alias, 0, 64
	.other		__nv_reservedSMEM_offset_0_alias,@"STO_CUDA_RESERVED_SHARED STV_DEFAULT"
__nv_reservedSMEM_offset_0_alias:
	.zero		0
	.zero		64


//--------------------- .nv.constant0._Z22sgemm_naive_f32_kernelPfS_S_iii --------------------------
	.section	.nv.constant0._Z22sgemm_naive_f32_kernelPfS_S_iii,"a",@progbits
	.sectionflags	@""
	.align	4
.nv.constant0._Z22sgemm_naive_f32_kernelPfS_S_iii:
	.zero		932


//--------------------- SYMBOLS --------------------------

	.type		.nv.reservedSmem.offset0,@object
	.size		.nv.reservedSmem.offset0,0x4
